	.headerflags	@"EF_CUDA_TEXMODE_UNIFIED EF_CUDA_64BIT_ADDRESS EF_CUDA_ACCELERATORS EF_CUDA_SM90 EF_CUDA_VIRTUAL_SM(EF_CUDA_SM90)"
	.elftype	@"ET_EXEC"


//--------------------- .nv.info                  --------------------------
	.section	.nv.info,"",@"SHT_CUDA_INFO"
	.align	4


	//----- nvinfo : EIATTR_REGCOUNT
	.align		4
        /*0000*/ 	.byte	0x04, 0x2f
        /*0002*/ 	.short	(.L_1 - .L_0)
	.align		4
.L_0:
        /*0004*/ 	.word	index@(triton_poi_fused_sub_2)
        /*0008*/ 	.word	0x0000000e


	//----- nvinfo : EIATTR_MIN_STACK_SIZE
	.align		4
.L_1:
        /*000c*/ 	.byte	0x04, 0x12
        /*000e*/ 	.short	(.L_3 - .L_2)
	.align		4
.L_2:
        /*0010*/ 	.word	index@(triton_poi_fused_sub_2)
        /*0014*/ 	.word	0x00000000


	//----- nvinfo : EIATTR_FRAME_SIZE
	.align		4
.L_3:
        /*0018*/ 	.byte	0x04, 0x11
        /*001a*/ 	.short	(.L_5 - .L_4)
	.align		4
.L_4:
        /*001c*/ 	.word	index@(triton_poi_fused_sub_2)
        /*0020*/ 	.word	0x00000000


	//----- nvinfo : EIATTR_MIN_STACK_SIZE
	.align		4
.L_5:
        /*0024*/ 	.byte	0x04, 0x12
        /*0026*/ 	.short	(.L_7 - .L_6)
	.align		4
.L_6:
        /*0028*/ 	.word	index@(triton_poi_fused_sub_2)
        /*002c*/ 	.word	0x00000000
.L_7:


//--------------------- .nv.info.triton_poi_fused_sub_2 --------------------------
	.section	.nv.info.triton_poi_fused_sub_2,"",@"SHT_CUDA_INFO"
	.sectionflags	@""
	.align	4


	//----- nvinfo : EIATTR_CUDA_API_VERSION
	.align		4
        /*0000*/ 	.byte	0x04, 0x37
        /*0002*/ 	.short	(.L_9 - .L_8)
.L_8:
        /*0004*/ 	.word	0x0000007c


	//----- nvinfo : EIATTR_KPARAM_INFO
	.align		4
.L_9:
        /*0008*/ 	.byte	0x04, 0x17
        /*000a*/ 	.short	(.L_11 - .L_10)
.L_10:
        /*000c*/ 	.word	0x00000000
        /*0010*/ 	.short	0x0003
        /*0012*/ 	.short	0x0018
        /*0014*/ 	.byte	0x00, 0xf0, 0x11, 0x00


	//----- nvinfo : EIATTR_KPARAM_INFO
	.align		4
.L_11:
        /*0018*/ 	.byte	0x04, 0x17
        /*001a*/ 	.short	(.L_13 - .L_12)
.L_12:
        /*001c*/ 	.word	0x00000000
        /*0020*/ 	.short	0x0002
        /*0022*/ 	.short	0x0010
        /*0024*/ 	.byte	0x00, 0xf4, 0x21, 0x00


	//----- nvinfo : EIATTR_KPARAM_INFO
	.align		4
.L_13:
        /*0028*/ 	.byte	0x04, 0x17
        /*002a*/ 	.short	(.L_15 - .L_14)
.L_14:
        /*002c*/ 	.word	0x00000000
        /*0030*/ 	.short	0x0001
        /*0032*/ 	.short	0x0008
        /*0034*/ 	.byte	0x00, 0xf4, 0x21, 0x00


	//----- nvinfo : EIATTR_KPARAM_INFO
	.align		4
.L_15:
        /*0038*/ 	.byte	0x04, 0x17
        /*003a*/ 	.short	(.L_17 - .L_16)
.L_16:
        /*003c*/ 	.word	0x00000000
        /*0040*/ 	.short	0x0000
        /*0042*/ 	.short	0x0000
        /*0044*/ 	.byte	0x00, 0xf4, 0x21, 0x00


	//----- nvinfo : EIATTR_SPARSE_MMA_MASK
	.align		4
.L_17:
        /*0048*/ 	.byte	0x03, 0x50
        /*004a*/ 	.short	0x0000


	//----- nvinfo : EIATTR_MAXREG_COUNT
	.align		4
        /*004c*/ 	.byte	0x03, 0x1b
        /*004e*/ 	.short	0x00ff


	//----- nvinfo : EIATTR_EXIT_INSTR_OFFSETS
	.align		4
        /*0050*/ 	.byte	0x04, 0x1c
        /*0052*/ 	.short	(.L_19 - .L_18)


	//   ....[0]....
.L_18:
        /*0054*/ 	.word	0x000001a0


	//   ....[1]....
        /*0058*/ 	.word	0x000001c0


	//----- nvinfo : EIATTR_REQNTID
	.align		4
.L_19:
        /*005c*/ 	.byte	0x04, 0x10
        /*005e*/ 	.short	(.L_21 - .L_20)
.L_20:
        /*0060*/ 	.word	0x00000020
        /*0064*/ 	.word	0x00000001
        /*0068*/ 	.word	0x00000001


	//----- nvinfo : EIATTR_CBANK_PARAM_SIZE
	.align		4
.L_21:
        /*006c*/ 	.byte	0x03, 0x19
        /*006e*/ 	.short	0x001c


	//----- nvinfo : EIATTR_PARAM_CBANK
	.align		4
        /*0070*/ 	.byte	0x04, 0x0a
        /*0072*/ 	.short	(.L_23 - .L_22)
	.align		4
.L_22:
        /*0074*/ 	.word	index@(.nv.constant0.triton_poi_fused_sub_2)
        /*0078*/ 	.short	0x0210
        /*007a*/ 	.short	0x001c


	//----- nvinfo : EIATTR_SW_WAR
	.align		4
.L_23:
        /*007c*/ 	.byte	0x04, 0x36
        /*007e*/ 	.short	(.L_25 - .L_24)
.L_24:
        /*0080*/ 	.word	0x00000008
.L_25:


//--------------------- .nv.callgraph             --------------------------
	.section	.nv.callgraph,"",@"SHT_CUDA_CALLGRAPH"
	.align	4
	.sectionentsize	8
	.align		4
        /*0000*/ 	.word	0x00000000
	.align		4
        /*0004*/ 	.word	0xffffffff
	.align		4
        /*0008*/ 	.word	0x00000000
	.align		4
        /*000c*/ 	.word	0xfffffffe
	.align		4
        /*0010*/ 	.word	0x00000000
	.align		4
        /*0014*/ 	.word	0xfffffffd
	.align		4
        /*0018*/ 	.word	0x00000000
	.align		4
        /*001c*/ 	.word	0xfffffffc


//--------------------- .text.triton_poi_fused_sub_2 --------------------------
	.section	.text.triton_poi_fused_sub_2,"ax",@progbits
	.align	128
        .global         triton_poi_fused_sub_2
        .type           triton_poi_fused_sub_2,@function
        .size           triton_poi_fused_sub_2,(.L_x_1 - triton_poi_fused_sub_2)
        .other          triton_poi_fused_sub_2,@"STO_CUDA_ENTRY STV_DEFAULT"
triton_poi_fused_sub_2:
.text.triton_poi_fused_sub_2:
[----:B------:R-:W0:Y:S02]  /*0000*/  LDC R1, c[0x0][0x28] ;  /* 0x00000a00ff017b82 */ /* 0x000e240000000800 */
[----:B------:R-:W1:Y:S01]  /*0010*/  S2R R0, SR_TID.X ;  /* 0x0000000000007919 */ /* 0x000e620000002100 */
[----:B------:R-:W2:Y:S01]  /*0020*/  LDC.64 R4, c[0x0][0x218] ;  /* 0x00008600ff047b82 */ /* 0x000ea20000000a00 */
[----:B------:R-:W-:Y:S01]  /*0030*/  HFMA2.MMA R11, -RZ, RZ, 0, 0 ;  /* 0x00000000ff0b7435 */ /* 0x000fe200000001ff */
[----:B------:R-:W-:Y:S01]  /*0040*/  ULDC.64 UR4, c[0x0][0x208] ;  /* 0x0000820000047ab9 */ /* 0x000fe20000000a00 */
[----:B------:R-:W3:Y:S05]  /*0050*/  S2R R9, SR_CTAID.X ;  /* 0x0000000000097919 */ /* 0x000eea0000002500 */
[----:B------:R-:W4:Y:S01]  /*0060*/  LDC.64 R2, c[0x0][0x210] ;  /* 0x00008400ff027b82 */ /* 0x000f220000000a00 */
[----:B-1----:R-:W-:-:S02]  /*0070*/  LOP3.LUT R0, R0, 0x1f, RZ, 0xc0, !PT ;  /* 0x0000001f00007812 */ /* 0x002fc400078ec0ff */
[----:B---3--:R-:W-:-:S03]  /*0080*/  SHF.R.S32.HI R6, RZ, 0x1a, R9 ;  /* 0x0000001aff067819 */ /* 0x008fc60000011409 */
[----:B------:R-:W-:Y:S01]  /*0090*/  IMAD R9, R9, 0x20, R0 ;  /* 0x0000002009097824 */ /* 0x000fe200078e0200 */
[----:B------:R-:W-:-:S03]  /*00a0*/  SGXT R0, R6, 0x1 ;  /* 0x000000010600781a */ /* 0x000fc60000000200 */
[C---:B----4-:R-:W-:Y:S01]  /*00b0*/  IMAD.WIDE R2, R9.reuse, 0x4, R2 ;  /* 0x0000000409027825 */ /* 0x050fe200078e0202 */
[----:B------:R-:W-:Y:S02]  /*00c0*/  ISETP.GE.AND P0, PT, R9, 0x20, PT ;  /* 0x000000200900780c */ /* 0x000fe40003f06270 */
[CC--:B------:R-:W-:Y:S02]  /*00d0*/  LEA.HI R6, R0.reuse, R9.reuse, RZ, 0x2 ;  /* 0x0000000900067211 */ /* 0x0c0fe400078f10ff */
[----:B------:R-:W-:Y:S02]  /*00e0*/  LEA.HI R0, R0, R9, RZ, 0x3 ;  /* 0x0000000900007211 */ /* 0x000fe400078f18ff */
[----:B------:R-:W-:Y:S02]  /*00f0*/  LOP3.LUT R6, R6, 0xfffffffc, RZ, 0xc0, !PT ;  /* 0xfffffffc06067812 */ /* 0x000fe400078ec0ff */
[----:B------:R-:W-:Y:S01]  /*0100*/  SHF.R.S32.HI R7, RZ, 0x3, R0 ;  /* 0x00000003ff077819 */ /* 0x000fe20000011400 */
[----:B------:R-:W-:-:S02]  /*0110*/  IMAD.MOV.U32 R0, RZ, RZ, RZ ;  /* 0x000000ffff007224 */ /* 0x000fc400078e00ff */
[----:B------:R-:W-:-:S04]  /*0120*/  IMAD.IADD R6, R9, 0x1, -R6 ;  /* 0x0000000109067824 */ /* 0x000fc800078e0a06 */
[----:B------:R-:W3:Y:S01]  /*0130*/  @!P0 LDG.E R0, desc[UR4][R2.64] ;  /* 0x0000000402008981 */ /* 0x000ee2000c1e1900 */
[----:B------:R-:W-:-:S05]  /*0140*/  LEA R7, R7, R6, 0x2 ;  /* 0x0000000607077211 */ /* 0x000fca00078e10ff */
[----:B--2---:R-:W-:Y:S02]  /*0150*/  IMAD.WIDE R4, R7, 0x4, R4 ;  /* 0x0000000407047825 */ /* 0x004fe400078e0204 */
[----:B------:R-:W1:Y:S03]  /*0160*/  LDC.64 R6, c[0x0][0x220] ;  /* 0x00008800ff067b82 */ /* 0x000e660000000a00 */
[----:B------:R-:W3:Y:S01]  /*0170*/  @!P0 LDG.E.EL R11, desc[UR4][R4.64] ;  /* 0x00000004040b8981 */ /* 0x000ee2000c2e1900 */
[----:B-1----:R-:W-:-:S04]  /*0180*/  IMAD.WIDE R6, R9, 0x4, R6 ;  /* 0x0000000409067825 */ /* 0x002fc800078e0206 */
[----:B---3--:R-:W-:Y:S01]  /*0190*/  FADD R11, -R11, R0 ;  /* 0x000000000b0b7221 */ /* 0x008fe20000000100 */
[----:B------:R-:W-:Y:S06]  /*01a0*/  @P0 EXIT ;  /* 0x000000000000094d */ /* 0x000fec0003800000 */
[----:B------:R-:W-:Y:S01]  /*01b0*/  STG.E desc[UR4][R6.64], R11 ;  /* 0x0000000b06007986 */ /* 0x000fe2000c101904 */
[----:B------:R-:W-:Y:S05]  /*01c0*/  EXIT ;  /* 0x000000000000794d */ /* 0x000fea0003800000 */
.L_x_0:
[----:B------:R-:W-:-:S00]  /*01d0*/  BRA `(.L_x_0) ;  /* 0xfffffffc00fc7947 */ /* 0x000fc0000383ffff */
[----:B------:R-:W-:-:S00]  /*01e0*/  NOP ;  /* 0x0000000000007918 */ /* 0x000fc00000000000 */
        /* <DEDUP_REMOVED lines=9> */
.L_x_1:


//--------------------- .nv.constant0.triton_poi_fused_sub_2 --------------------------
	.section	.nv.constant0.triton_poi_fused_sub_2,"a",@progbits
	.sectionflags	@""
	.align	4
.nv.constant0.triton_poi_fused_sub_2:
	.zero		556
